//
// Generated by NVIDIA NVVM Compiler
//
// Compiler Build ID: CL-36424714
// Cuda compilation tools, release 13.0, V13.0.88
// Based on NVVM 20.0.0
//

.version 9.0
.target sm_100
.address_size 64

	// .globl	inc
.global .align 4 .b8 gpu_a[12] = {0, 0, 128, 63, 0, 0, 0, 64, 0, 0, 64, 64};

.visible .entry inc(
	.param .u32 inc_param_0,
	.param .u64 .ptr .align 1 inc_param_1
)
{
	.reg .pred 	%p<2>;
	.reg .b32 	%r<6>;
	.reg .b32 	%f<3>;
	.reg .b64 	%rd<5>;

	ld.param.u32 	%r2, [inc_param_0];
	ld.param.u64 	%rd1, [inc_param_1];
	mov.u32 	%r3, %ctaid.x;
	mov.u32 	%r4, %ntid.x;
	mov.u32 	%r5, %tid.x;
	mad.lo.s32 	%r1, %r3, %r4, %r5;
	setp.ge.s32 	%p1, %r1, %r2;
	@%p1 bra 	$L__BB0_2;
	cvta.to.global.u64 	%rd2, %rd1;
	mul.wide.s32 	%rd3, %r1, 4;
	add.s64 	%rd4, %rd2, %rd3;
	ld.global.f32 	%f1, [%rd4];
	add.f32 	%f2, %f1, 0f3F800000;
	st.global.f32 	[%rd4], %f2;
$L__BB0_2:
	ret;

}


// ===== COMPILED SASS (sm_100) =====

	.target	sm_100

	.elftype	@"ET_EXEC"


//--------------------- .note.nv.tkinfo           --------------------------
	.section	.note.nv.tkinfo,"",@"SHT_NOTE"
	.sectionflags	@"SHF_NOTE_NV_TKINFO"
	.tkinfo
        /*0018*/ 	.word	0x00000002
        /*0030*/ 	.string	""
        /*0030*/ 	.string	"ptxas"
        /*0030*/ 	.string	"Cuda compilation tools, release 13.0, V13.0.88"
        /*0030*/ 	.string	"Build cuda_13.0.r13.0/compiler.36424714_0"
        /*0030*/ 	.string	"-arch sm_100 -m 64 "



//--------------------- .note.nv.cuinfo           --------------------------
	.section	.note.nv.cuinfo,"",@"SHT_NOTE"
	.sectionflags	@"SHF_NOTE_NV_CUINFO"
        /*0018*/ 	.short	0x0002
        /*001a*/ 	.short	0x0064
        /*001c*/ 	.short	0x0082
	.zero		2


//--------------------- .nv.info                  --------------------------
	.section	.nv.info,"",@"SHT_CUDA_INFO"
	.align	4


	//----- nvinfo : EIATTR_REGCOUNT
	.align		4
        /*0000*/ 	.byte	0x04, 0x2f
        /*0002*/ 	.short	(.L_2 - .L_1)
	.align		4
.L_1:
        /*0004*/ 	.word	index@(inc)
        /*0008*/ 	.word	0x00000008


	//----- nvinfo : EIATTR_FRAME_SIZE
	.align		4
.L_2:
        /*000c*/ 	.byte	0x04, 0x11
        /*000e*/ 	.short	(.L_4 - .L_3)
	.align		4
.L_3:
        /*0010*/ 	.word	index@(inc)
        /*0014*/ 	.word	0x00000000


	//----- nvinfo : EIATTR_MIN_STACK_SIZE
	.align		4
.L_4:
        /*0018*/ 	.byte	0x04, 0x12
        /*001a*/ 	.short	(.L_6 - .L_5)
	.align		4
.L_5:
        /*001c*/ 	.word	index@(inc)
        /*0020*/ 	.word	0x00000000
.L_6:


//--------------------- .nv.compat                --------------------------
	.section	.nv.compat,"",@"SHT_CUDA_COMPAT_INFO"
	.align	4
        /*0000*/ 	.byte	0x02, 0x09, 0x00, 0x00, 0x02, 0x02, 0x01, 0x00, 0x02, 0x05, 0x05, 0x00, 0x03, 0x07, 0x01, 0x01
        /*0010*/ 	.byte	0x02, 0x03, 0x00, 0x00, 0x02, 0x06, 0x01, 0x00, 0x04, 0x0b, 0x08, 0x00, 0x09, 0x00, 0x00, 0x00
        /*0020*/ 	.byte	0x00, 0x00, 0x00, 0x00


//--------------------- .nv.info.inc              --------------------------
	.section	.nv.info.inc,"",@"SHT_CUDA_INFO"
	.sectionflags	@""
	.align	4


	//----- nvinfo : EIATTR_CUDA_API_VERSION
	.align		4
        /*0000*/ 	.byte	0x04, 0x37
        /*0002*/ 	.short	(.L_8 - .L_7)
.L_7:
        /*0004*/ 	.word	0x00000082


	//----- nvinfo : EIATTR_KPARAM_INFO
	.align		4
.L_8:
        /*0008*/ 	.byte	0x04, 0x17
        /*000a*/ 	.short	(.L_10 - .L_9)
.L_9:
        /*000c*/ 	.word	0x00000000
        /*0010*/ 	.short	0x0001
        /*0012*/ 	.short	0x0008
        /*0014*/ 	.byte	0x00, 0xf5, 0x21, 0x00


	//----- nvinfo : EIATTR_KPARAM_INFO
	.align		4
.L_10:
        /*0018*/ 	.byte	0x04, 0x17
        /*001a*/ 	.short	(.L_12 - .L_11)
.L_11:
        /*001c*/ 	.word	0x00000000
        /*0020*/ 	.short	0x0000
        /*0022*/ 	.short	0x0000
        /*0024*/ 	.byte	0x00, 0xf0, 0x11, 0x00


	//----- nvinfo : EIATTR_SPARSE_MMA_MASK
	.align		4
.L_12:
        /*0028*/ 	.byte	0x03, 0x50
        /*002a*/ 	.short	0x0000


	//----- nvinfo : EIATTR_MAXREG_COUNT
	.align		4
        /*002c*/ 	.byte	0x03, 0x1b
        /*002e*/ 	.short	0x00ff


	//----- nvinfo : EIATTR_MERCURY_ISA_VERSION
	.align		4
        /*0030*/ 	.byte	0x03, 0x5f
        /*0032*/ 	.short	0x0101


	//----- nvinfo : EIATTR_VRC_CTA_INIT_COUNT
	.align		4
        /*0034*/ 	.byte	0x02, 0x4a
	.zero		1
	.zero		1


	//----- nvinfo : EIATTR_EXIT_INSTR_OFFSETS
	.align		4
        /*0038*/ 	.byte	0x04, 0x1c
        /*003a*/ 	.short	(.L_14 - .L_13)


	//   ....[0]....
.L_13:
        /*003c*/ 	.word	0x00000070


	//   ....[1]....
        /*0040*/ 	.word	0x000000e0


	//----- nvinfo : EIATTR_CBANK_PARAM_SIZE
	.align		4
.L_14:
        /*0044*/ 	.byte	0x03, 0x19
        /*0046*/ 	.short	0x0010


	//----- nvinfo : EIATTR_PARAM_CBANK
	.align		4
        /*0048*/ 	.byte	0x04, 0x0a
        /*004a*/ 	.short	(.L_16 - .L_15)
	.align		4
.L_15:
        /*004c*/ 	.word	index@(.nv.constant0.inc)
        /*0050*/ 	.short	0x0380
        /*0052*/ 	.short	0x0010


	//----- nvinfo : EIATTR_SW_WAR
	.align		4
.L_16:
        /*0054*/ 	.byte	0x04, 0x36
        /*0056*/ 	.short	(.L_18 - .L_17)
.L_17:
        /*0058*/ 	.word	0x00000008
.L_18:


//--------------------- .nv.callgraph             --------------------------
	.section	.nv.callgraph,"",@"SHT_CUDA_CALLGRAPH"
	.align	4
	.sectionentsize	8
	.align		4
        /*0000*/ 	.word	0x00000000
	.align		4
        /*0004*/ 	.word	0xffffffff
	.align		4
        /*0008*/ 	.word	0x00000000
	.align		4
        /*000c*/ 	.word	0xfffffffe
	.align		4
        /*0010*/ 	.word	0x00000000
	.align		4
        /*0014*/ 	.word	0xfffffffd
	.align		4
        /*0018*/ 	.word	0x00000000
	.align		4
        /*001c*/ 	.word	0xfffffffc


//--------------------- .nv.constant4             --------------------------
	.section	.nv.constant4,"a",@progbits
	.align	8
	.align		8
.nv.constant4:
        /*0000*/ 	.dword	gpu_a


//--------------------- .text.inc                 --------------------------
	.section	.text.inc,"ax",@progbits
	.align	128
        .global         inc
        .type           inc,@function
        .size           inc,(.L_x_1 - inc)
        .other          inc,@"STO_CUDA_ENTRY STV_DEFAULT"
inc:
.text.inc:
[----:B------:R-:W-:Y:S01]  /*0000*/  LDC R1, c[0x0][0x37c] ;  /* 0x0000df00ff017b82 */ /* 0x000fe20000000800 */
[----:B------:R-:W0:Y:S07]  /*0010*/  S2R R0, SR_TID.X ;  /* 0x0000000000007919 */ /* 0x000e2e0000002100 */
[----:B------:R-:W0:Y:S01]  /*0020*/  S2UR UR4, SR_CTAID.X ;  /* 0x00000000000479c3 */ /* 0x000e220000002500 */
[----:B------:R-:W1:Y:S07]  /*0030*/  LDCU UR5, c[0x0][0x380] ;  /* 0x00007000ff0577ac */ /* 0x000e6e0008000800 */
[----:B------:R-:W0:Y:S02]  /*0040*/  LDC R5, c[0x0][0x360] ;  /* 0x0000d800ff057b82 */ /* 0x000e240000000800 */
[----:B0-----:R-:W-:-:S05]  /*0050*/  IMAD R5, R5, UR4, R0 ;  /* 0x0000000405057c24 */ /* 0x001fca000f8e0200 */
[----:B-1----:R-:W-:-:S13]  /*0060*/  ISETP.GE.AND P0, PT, R5, UR5, PT ;  /* 0x0000000505007c0c */ /* 0x002fda000bf06270 */
[----:B------:R-:W-:Y:S05]  /*0070*/  @P0 EXIT ;  /* 0x000000000000094d */ /* 0x000fea0003800000 */
[----:B------:R-:W0:Y:S01]  /*0080*/  LDC.64 R2, c[0x0][0x388] ;  /* 0x0000e200ff027b82 */ /* 0x000e220000000a00 */
[----:B------:R-:W1:Y:S01]  /*0090*/  LDCU.64 UR4, c[0x0][0x358] ;  /* 0x00006b00ff0477ac */ /* 0x000e620008000a00 */
[----:B0-----:R-:W-:-:S05]  /*00a0*/  IMAD.WIDE R2, R5, 0x4, R2 ;  /* 0x0000000405027825 */ /* 0x001fca00078e0202 */
[----:B-1----:R-:W2:Y:S02]  /*00b0*/  LDG.E R0, desc[UR4][R2.64] ;  /* 0x0000000402007981 */ /* 0x002ea4000c1e1900 */
[----:B--2---:R-:W-:-:S05]  /*00c0*/  FADD R5, R0, 1 ;  /* 0x3f80000000057421 */ /* 0x004fca0000000000 */
[----:B------:R-:W-:Y:S01]  /*00d0*/  STG.E desc[UR4][R2.64], R5 ;  /* 0x0000000502007986 */ /* 0x000fe2000c101904 */
[----:B------:R-:W-:Y:S05]  /*00e0*/  EXIT ;  /* 0x000000000000794d */ /* 0x000fea0003800000 */
.L_x_0:
[----:B------:R-:W-:-:S00]  /*00f0*/  BRA `(.L_x_0) ;  /* 0xfffffffc00fc7947 */ /* 0x000fc0000383ffff */
[----:B------:R-:W-:-:S00]  /*0100*/  NOP ;  /* 0x0000000000007918 */ /* 0x000fc00000000000 */
[----:B------:R-:W-:-:S00]  /*0110*/  NOP ;  /* 0x0000000000007918 */ /* 0x000fc00000000000 */
[----:B------:R-:W-:-:S00]  /*0120*/  NOP ;  /* 0x0000000000007918 */ /* 0x000fc00000000000 */
[----:B------:R-:W-:-:S00]  /*0130*/  NOP ;  /* 0x0000000000007918 */ /* 0x000fc00000000000 */
[----:B------:R-:W-:-:S00]  /*0140*/  NOP ;  /* 0x0000000000007918 */ /* 0x000fc00000000000 */
[----:B------:R-:W-:-:S00]  /*0150*/  NOP ;  /* 0x0000000000007918 */ /* 0x000fc00000000000 */
[----:B------:R-:W-:-:S00]  /*0160*/  NOP ;  /* 0x0000000000007918 */ /* 0x000fc00000000000 */
[----:B------:R-:W-:-:S00]  /*0170*/  NOP ;  /* 0x0000000000007918 */ /* 0x000fc00000000000 */
.L_x_1:


//--------------------- .nv.global.init           --------------------------
	.section	.nv.global.init,"aw",@progbits
	.align	4
.nv.global.init:
	.type		gpu_a,@object
	.size		gpu_a,(.L_0 - gpu_a)
gpu_a:
        /*0000*/ 	.byte	0x00, 0x00, 0x80, 0x3f, 0x00, 0x00, 0x00, 0x40, 0x00, 0x00, 0x40, 0x40
.L_0:


//--------------------- .nv.shared.reserved.0     --------------------------
	.section	.nv.shared.reserved.0,"aw",@nobits
	.weak		__nv_reservedSMEM_offset_0_alias
	.size		__nv_reservedSMEM_offset_0_alias, 0, 64
	.other		__nv_reservedSMEM_offset_0_alias,@"STO_CUDA_RESERVED_SHARED STV_DEFAULT"
__nv_reservedSMEM_offset_0_alias:
	.zero		0
	.zero		64


//--------------------- .nv.constant0.inc         --------------------------
	.section	.nv.constant0.inc,"a",@progbits
	.sectionflags	@""
	.align	4
.nv.constant0.inc:
	.zero		912


//--------------------- SYMBOLS --------------------------

	.type		.nv.reservedSmem.offset0,@object
	.size		.nv.reservedSmem.offset0,0x4
